//
// Generated by NVIDIA NVVM Compiler
//
// Compiler Build ID: CL-36424714
// Cuda compilation tools, release 13.0, V13.0.88
// Based on NVVM 20.0.0
//

.version 9.0
.target sm_100
.address_size 64

	// .globl	_Z44convolution_cached_tiled_2D_const_mem_kernelPfS_ii
.const .align 4 .b8 F_c[100];
// _ZZ44convolution_cached_tiled_2D_const_mem_kernelPfS_iiE3N_s has been demoted

.visible .entry _Z44convolution_cached_tiled_2D_const_mem_kernelPfS_ii(
	.param .u64 .ptr .align 1 _Z44convolution_cached_tiled_2D_const_mem_kernelPfS_ii_param_0,
	.param .u64 .ptr .align 1 _Z44convolution_cached_tiled_2D_const_mem_kernelPfS_ii_param_1,
	.param .u32 _Z44convolution_cached_tiled_2D_const_mem_kernelPfS_ii_param_2,
	.param .u32 _Z44convolution_cached_tiled_2D_const_mem_kernelPfS_ii_param_3
)
{
	.reg .pred 	%p<39>;
	.reg .b32 	%r<58>;
	.reg .b32 	%f<45>;
	.reg .b64 	%rd<16>;
	// demoted variable
	.shared .align 4 .b8 _ZZ44convolution_cached_tiled_2D_const_mem_kernelPfS_iiE3N_s[4096];
	ld.param.u64 	%rd6, [_Z44convolution_cached_tiled_2D_const_mem_kernelPfS_ii_param_0];
	ld.param.u64 	%rd5, [_Z44convolution_cached_tiled_2D_const_mem_kernelPfS_ii_param_1];
	ld.param.u32 	%r21, [_Z44convolution_cached_tiled_2D_const_mem_kernelPfS_ii_param_2];
	ld.param.u32 	%r22, [_Z44convolution_cached_tiled_2D_const_mem_kernelPfS_ii_param_3];
	cvta.to.global.u64 	%rd1, %rd6;
	mov.u32 	%r23, %ctaid.x;
	shl.b32 	%r1, %r23, 5;
	mov.u32 	%r2, %tid.x;
	add.s32 	%r3, %r1, %r2;
	mov.u32 	%r24, %ctaid.y;
	shl.b32 	%r25, %r24, 5;
	mov.u32 	%r53, %tid.y;
	add.s32 	%r5, %r25, %r53;
	setp.lt.s32 	%p5, %r5, %r22;
	setp.lt.s32 	%p6, %r3, %r21;
	and.pred  	%p1, %p6, %p5;
	not.pred 	%p7, %p1;
	@%p7 bra 	$L__BB0_2;
	mad.lo.s32 	%r32, %r21, %r5, %r3;
	mul.wide.s32 	%rd7, %r32, 4;
	add.s64 	%rd8, %rd1, %rd7;
	ld.global.f32 	%f17, [%rd8];
	shl.b32 	%r33, %r53, 7;
	mov.u32 	%r34, _ZZ44convolution_cached_tiled_2D_const_mem_kernelPfS_iiE3N_s;
	add.s32 	%r35, %r34, %r33;
	shl.b32 	%r36, %r2, 2;
	add.s32 	%r37, %r35, %r36;
	st.shared.f32 	[%r37], %f17;
	bra.uni 	$L__BB0_3;
$L__BB0_2:
	shl.b32 	%r26, %r53, 7;
	mov.u32 	%r27, _ZZ44convolution_cached_tiled_2D_const_mem_kernelPfS_iiE3N_s;
	add.s32 	%r28, %r27, %r26;
	shl.b32 	%r29, %r2, 2;
	add.s32 	%r30, %r28, %r29;
	mov.b32 	%r31, 0;
	st.shared.u32 	[%r30], %r31;
$L__BB0_3:
	bar.sync 	0;
	@%p7 bra 	$L__BB0_27;
	add.s32 	%r6, %r2, -34;
	add.s32 	%r7, %r2, -33;
	add.s32 	%r39, %r3, 1;
	setp.lt.s32 	%p9, %r3, -1;
	setp.ge.s32 	%p10, %r39, %r21;
	or.pred  	%p2, %p9, %p10;
	add.s32 	%r40, %r3, 2;
	setp.lt.s32 	%p11, %r3, -2;
	setp.ge.s32 	%p12, %r40, %r21;
	or.pred  	%p3, %p11, %p12;
	add.s32 	%r41, %r5, -2;
	mad.lo.s32 	%r42, %r21, %r41, %r2;
	add.s32 	%r56, %r42, %r1;
	shl.b32 	%r43, %r53, 7;
	shl.b32 	%r44, %r2, 2;
	add.s32 	%r45, %r43, %r44;
	mov.u32 	%r46, _ZZ44convolution_cached_tiled_2D_const_mem_kernelPfS_iiE3N_s;
	add.s32 	%r47, %r45, %r46;
	add.s32 	%r54, %r47, 8;
	mov.u64 	%rd10, F_c;
	add.s64 	%rd15, %rd10, 8;
	mov.f32 	%f44, 0f00000000;
	mov.b32 	%r57, -2;
	mov.u32 	%r55, %r5;
$L__BB0_5:
	setp.lt.u32 	%p13, %r6, -32;
	add.s32 	%r15, %r53, -2;
	setp.gt.u32 	%p14, %r15, 31;
	add.s32 	%r48, %r55, -2;
	setp.lt.s32 	%p15, %r48, 0;
	setp.ge.s32 	%p16, %r48, %r22;
	or.pred  	%p4, %p15, %p16;
	add.s32 	%r49, %r56, -2;
	or.pred  	%p17, %p13, %p14;
	mul.wide.s32 	%rd11, %r49, 4;
	add.s64 	%rd3, %rd1, %rd11;
	@%p17 bra 	$L__BB0_7;
	ld.const.f32 	%f19, [%rd15+-8];
	ld.shared.f32 	%f20, [%r54+-8];
	fma.rn.f32 	%f44, %f19, %f20, %f44;
	bra.uni 	$L__BB0_9;
$L__BB0_7:
	setp.lt.s32 	%p18, %r3, 2;
	add.s32 	%r50, %r3, -2;
	setp.ge.s32 	%p19, %r50, %r21;
	or.pred  	%p20, %p18, %p19;
	or.pred  	%p21, %p4, %p20;
	@%p21 bra 	$L__BB0_9;
	ld.const.f32 	%f21, [%rd15+-8];
	ld.global.f32 	%f22, [%rd3];
	fma.rn.f32 	%f44, %f21, %f22, %f44;
$L__BB0_9:
	setp.lt.u32 	%p22, %r15, 32;
	setp.gt.u32 	%p23, %r7, -33;
	and.pred  	%p24, %p23, %p22;
	@%p24 bra 	$L__BB0_12;
	setp.lt.s32 	%p25, %r3, 1;
	or.pred  	%p26, %p4, %p25;
	@%p26 bra 	$L__BB0_13;
	ld.const.f32 	%f25, [%rd15+-4];
	ld.global.f32 	%f26, [%rd3+-4];
	fma.rn.f32 	%f44, %f25, %f26, %f44;
	bra.uni 	$L__BB0_13;
$L__BB0_12:
	ld.const.f32 	%f23, [%rd15+-4];
	ld.shared.f32 	%f24, [%r54+-4];
	fma.rn.f32 	%f44, %f23, %f24, %f44;
$L__BB0_13:
	max.u32 	%r51, %r2, %r15;
	setp.lt.u32 	%p27, %r51, 32;
	@%p27 bra 	$L__BB0_16;
	setp.lt.s32 	%p28, %r3, 0;
	or.pred  	%p29, %p4, %p28;
	@%p29 bra 	$L__BB0_17;
	ld.const.f32 	%f29, [%rd15];
	ld.global.f32 	%f30, [%rd3+-8];
	fma.rn.f32 	%f44, %f29, %f30, %f44;
	bra.uni 	$L__BB0_17;
$L__BB0_16:
	ld.const.f32 	%f27, [%rd15];
	ld.shared.f32 	%f28, [%r54];
	fma.rn.f32 	%f44, %f27, %f28, %f44;
$L__BB0_17:
	setp.lt.u32 	%p30, %r15, 32;
	setp.lt.u32 	%p31, %r2, 31;
	and.pred  	%p32, %p31, %p30;
	@%p32 bra 	$L__BB0_20;
	or.pred  	%p33, %p4, %p2;
	@%p33 bra 	$L__BB0_21;
	ld.const.f32 	%f33, [%rd15+4];
	ld.global.f32 	%f34, [%rd3+-12];
	fma.rn.f32 	%f44, %f33, %f34, %f44;
	bra.uni 	$L__BB0_21;
$L__BB0_20:
	ld.const.f32 	%f31, [%rd15+4];
	ld.shared.f32 	%f32, [%r54+4];
	fma.rn.f32 	%f44, %f31, %f32, %f44;
$L__BB0_21:
	setp.lt.u32 	%p34, %r15, 32;
	setp.lt.u32 	%p35, %r2, 30;
	and.pred  	%p36, %p35, %p34;
	@%p36 bra 	$L__BB0_24;
	or.pred  	%p37, %p4, %p3;
	@%p37 bra 	$L__BB0_25;
	ld.const.f32 	%f37, [%rd15+8];
	ld.global.f32 	%f38, [%rd3+-16];
	fma.rn.f32 	%f44, %f37, %f38, %f44;
	bra.uni 	$L__BB0_25;
$L__BB0_24:
	ld.const.f32 	%f35, [%rd15+8];
	ld.shared.f32 	%f36, [%r54+8];
	fma.rn.f32 	%f44, %f35, %f36, %f44;
$L__BB0_25:
	add.s64 	%rd15, %rd15, 20;
	add.s32 	%r57, %r57, 1;
	add.s32 	%r56, %r56, %r21;
	add.s32 	%r55, %r55, 1;
	add.s32 	%r54, %r54, 128;
	add.s32 	%r53, %r53, 1;
	setp.ne.s32 	%p38, %r57, 3;
	@%p38 bra 	$L__BB0_5;
	mad.lo.s32 	%r52, %r21, %r5, %r3;
	cvta.to.global.u64 	%rd12, %rd5;
	mul.wide.s32 	%rd13, %r52, 4;
	add.s64 	%rd14, %rd12, %rd13;
	st.global.f32 	[%rd14], %f44;
$L__BB0_27:
	ret;

}


// ===== COMPILED SASS (sm_100) =====

	.target	sm_100

	.elftype	@"ET_EXEC"


//--------------------- .note.nv.tkinfo           --------------------------
	.section	.note.nv.tkinfo,"",@"SHT_NOTE"
	.sectionflags	@"SHF_NOTE_NV_TKINFO"
	.tkinfo
        /*0018*/ 	.word	0x00000002
        /*0030*/ 	.string	""
        /*0030*/ 	.string	"ptxas"
        /*0030*/ 	.string	"Cuda compilation tools, release 13.0, V13.0.88"
        /*0030*/ 	.string	"Build cuda_13.0.r13.0/compiler.36424714_0"
        /*0030*/ 	.string	"-arch sm_100 -m 64 "



//--------------------- .note.nv.cuinfo           --------------------------
	.section	.note.nv.cuinfo,"",@"SHT_NOTE"
	.sectionflags	@"SHF_NOTE_NV_CUINFO"
        /*0018*/ 	.short	0x0002
        /*001a*/ 	.short	0x0064
        /*001c*/ 	.short	0x0082
	.zero		2


//--------------------- .nv.info                  --------------------------
	.section	.nv.info,"",@"SHT_CUDA_INFO"
	.align	4


	//----- nvinfo : EIATTR_REGCOUNT
	.align		4
        /*0000*/ 	.byte	0x04, 0x2f
        /*0002*/ 	.short	(.L_2 - .L_1)
	.align		4
.L_1:
        /*0004*/ 	.word	index@(_Z44convolution_cached_tiled_2D_const_mem_kernelPfS_ii)
        /*0008*/ 	.word	0x00000018


	//----- nvinfo : EIATTR_FRAME_SIZE
	.align		4
.L_2:
        /*000c*/ 	.byte	0x04, 0x11
        /*000e*/ 	.short	(.L_4 - .L_3)
	.align		4
.L_3:
        /*0010*/ 	.word	index@(_Z44convolution_cached_tiled_2D_const_mem_kernelPfS_ii)
        /*0014*/ 	.word	0x00000000


	//----- nvinfo : EIATTR_MIN_STACK_SIZE
	.align		4
.L_4:
        /*0018*/ 	.byte	0x04, 0x12
        /*001a*/ 	.short	(.L_6 - .L_5)
	.align		4
.L_5:
        /*001c*/ 	.word	index@(_Z44convolution_cached_tiled_2D_const_mem_kernelPfS_ii)
        /*0020*/ 	.word	0x00000000
.L_6:


//--------------------- .nv.compat                --------------------------
	.section	.nv.compat,"",@"SHT_CUDA_COMPAT_INFO"
	.align	4
        /*0000*/ 	.byte	0x02, 0x09, 0x00, 0x00, 0x02, 0x02, 0x01, 0x00, 0x02, 0x05, 0x05, 0x00, 0x03, 0x07, 0x01, 0x01
        /*0010*/ 	.byte	0x02, 0x03, 0x00, 0x00, 0x02, 0x06, 0x01, 0x00, 0x04, 0x0b, 0x08, 0x00, 0x09, 0x00, 0x00, 0x00
        /*0020*/ 	.byte	0x00, 0x00, 0x00, 0x00


//--------------------- .nv.info._Z44convolution_cached_tiled_2D_const_mem_kernelPfS_ii --------------------------
	.section	.nv.info._Z44convolution_cached_tiled_2D_const_mem_kernelPfS_ii,"",@"SHT_CUDA_INFO"
	.sectionflags	@""
	.align	4


	//----- nvinfo : EIATTR_CUDA_API_VERSION
	.align		4
        /*0000*/ 	.byte	0x04, 0x37
        /*0002*/ 	.short	(.L_8 - .L_7)
.L_7:
        /*0004*/ 	.word	0x00000082


	//----- nvinfo : EIATTR_KPARAM_INFO
	.align		4
.L_8:
        /*0008*/ 	.byte	0x04, 0x17
        /*000a*/ 	.short	(.L_10 - .L_9)
.L_9:
        /*000c*/ 	.word	0x00000000
        /*0010*/ 	.short	0x0003
        /*0012*/ 	.short	0x0014
        /*0014*/ 	.byte	0x00, 0xf0, 0x11, 0x00


	//----- nvinfo : EIATTR_KPARAM_INFO
	.align		4
.L_10:
        /*0018*/ 	.byte	0x04, 0x17
        /*001a*/ 	.short	(.L_12 - .L_11)
.L_11:
        /*001c*/ 	.word	0x00000000
        /*0020*/ 	.short	0x0002
        /*0022*/ 	.short	0x0010
        /*0024*/ 	.byte	0x00, 0xf0, 0x11, 0x00


	//----- nvinfo : EIATTR_KPARAM_INFO
	.align		4
.L_12:
        /*0028*/ 	.byte	0x04, 0x17
        /*002a*/ 	.short	(.L_14 - .L_13)
.L_13:
        /*002c*/ 	.word	0x00000000
        /*0030*/ 	.short	0x0001
        /*0032*/ 	.short	0x0008
        /*0034*/ 	.byte	0x00, 0xf5, 0x21, 0x00


	//----- nvinfo : EIATTR_KPARAM_INFO
	.align		4
.L_14:
        /*0038*/ 	.byte	0x04, 0x17
        /*003a*/ 	.short	(.L_16 - .L_15)
.L_15:
        /*003c*/ 	.word	0x00000000
        /*0040*/ 	.short	0x0000
        /*0042*/ 	.short	0x0000
        /*0044*/ 	.byte	0x00, 0xf5, 0x21, 0x00


	//----- nvinfo : EIATTR_SPARSE_MMA_MASK
	.align		4
.L_16:
        /*0048*/ 	.byte	0x03, 0x50
        /*004a*/ 	.short	0x0000


	//----- nvinfo : EIATTR_MAXREG_COUNT
	.align		4
        /*004c*/ 	.byte	0x03, 0x1b
        /*004e*/ 	.short	0x00ff


	//----- nvinfo : EIATTR_NUM_BARRIERS
	.align		4
        /*0050*/ 	.byte	0x02, 0x4c
        /*0052*/ 	.byte	0x01
	.zero		1


	//----- nvinfo : EIATTR_MERCURY_ISA_VERSION
	.align		4
        /*0054*/ 	.byte	0x03, 0x5f
        /*0056*/ 	.short	0x0101


	//----- nvinfo : EIATTR_VRC_CTA_INIT_COUNT
	.align		4
        /*0058*/ 	.byte	0x02, 0x4a
	.zero		1
	.zero		1


	//----- nvinfo : EIATTR_EXIT_INSTR_OFFSETS
	.align		4
        /*005c*/ 	.byte	0x04, 0x1c
        /*005e*/ 	.short	(.L_18 - .L_17)


	//   ....[0]....
.L_17:
        /*0060*/ 	.word	0x00000220


	//   ....[1]....
        /*0064*/ 	.word	0x00001b20


	//----- nvinfo : EIATTR_CRS_STACK_SIZE
	.align		4
.L_18:
        /*0068*/ 	.byte	0x04, 0x1e
        /*006a*/ 	.short	(.L_20 - .L_19)
.L_19:
        /*006c*/ 	.word	0x00000000


	//----- nvinfo : EIATTR_CBANK_PARAM_SIZE
	.align		4
.L_20:
        /*0070*/ 	.byte	0x03, 0x19
        /*0072*/ 	.short	0x0018


	//----- nvinfo : EIATTR_PARAM_CBANK
	.align		4
        /*0074*/ 	.byte	0x04, 0x0a
        /*0076*/ 	.short	(.L_22 - .L_21)
	.align		4
.L_21:
        /*0078*/ 	.word	index@(.nv.constant0._Z44convolution_cached_tiled_2D_const_mem_kernelPfS_ii)
        /*007c*/ 	.short	0x0380
        /*007e*/ 	.short	0x0018


	//----- nvinfo : EIATTR_SW_WAR
	.align		4
.L_22:
        /*0080*/ 	.byte	0x04, 0x36
        /*0082*/ 	.short	(.L_24 - .L_23)
.L_23:
        /*0084*/ 	.word	0x00000008
.L_24:


//--------------------- .nv.callgraph             --------------------------
	.section	.nv.callgraph,"",@"SHT_CUDA_CALLGRAPH"
	.align	4
	.sectionentsize	8
	.align		4
        /*0000*/ 	.word	0x00000000
	.align		4
        /*0004*/ 	.word	0xffffffff
	.align		4
        /*0008*/ 	.word	0x00000000
	.align		4
        /*000c*/ 	.word	0xfffffffe
	.align		4
        /*0010*/ 	.word	0x00000000
	.align		4
        /*0014*/ 	.word	0xfffffffd
	.align		4
        /*0018*/ 	.word	0x00000000
	.align		4
        /*001c*/ 	.word	0xfffffffc


//--------------------- .nv.constant3             --------------------------
	.section	.nv.constant3,"a",@progbits
	.align	4
.nv.constant3:
	.type		F_c,@object
	.size		F_c,(.L_0 - F_c)
F_c:
	.zero		100
.L_0:


//--------------------- .text._Z44convolution_cached_tiled_2D_const_mem_kernelPfS_ii --------------------------
	.section	.text._Z44convolution_cached_tiled_2D_const_mem_kernelPfS_ii,"ax",@progbits
	.align	128
        .global         _Z44convolution_cached_tiled_2D_const_mem_kernelPfS_ii
        .type           _Z44convolution_cached_tiled_2D_const_mem_kernelPfS_ii,@function
        .size           _Z44convolution_cached_tiled_2D_const_mem_kernelPfS_ii,(.L_x_74 - _Z44convolution_cached_tiled_2D_const_mem_kernelPfS_ii)
        .other          _Z44convolution_cached_tiled_2D_const_mem_kernelPfS_ii,@"STO_CUDA_ENTRY STV_DEFAULT"
_Z44convolution_cached_tiled_2D_const_mem_kernelPfS_ii:
.text._Z44convolution_cached_tiled_2D_const_mem_kernelPfS_ii:
[----:B------:R-:W-:Y:S01]  /*0000*/  LDC R1, c[0x0][0x37c] ;  /* 0x0000df00ff017b82 */ /* 0x000fe20000000800 */
[----:B------:R-:W0:Y:S07]  /*0010*/  S2R R3, SR_CTAID.Y ;  /* 0x0000000000037919 */ /* 0x000e2e0000002600 */
[----:B------:R-:W1:Y:S01]  /*0020*/  LDC.64 R4, c[0x0][0x390] ;  /* 0x0000e400ff047b82 */ /* 0x000e620000000a00 */
[----:B------:R-:W2:Y:S01]  /*0030*/  LDCU.64 UR6, c[0x0][0x358] ;  /* 0x00006b00ff0677ac */ /* 0x000ea20008000a00 */
[----:B------:R-:W-:Y:S01]  /*0040*/  BSSY.RECONVERGENT B0, `(.L_x_0) ;  /* 0x000001c000007945 */ /* 0x000fe20003800200 */
[----:B------:R-:W0:Y:S01]  /*0050*/  S2R R8, SR_TID.Y ;  /* 0x0000000000087919 */ /* 0x000e220000002200 */
[----:B------:R-:W3:Y:S01]  /*0060*/  S2R R10, SR_CTAID.X ;  /* 0x00000000000a7919 */ /* 0x000ee20000002500 */
[----:B------:R-:W3:Y:S01]  /*0070*/  S2R R7, SR_TID.X ;  /* 0x0000000000077919 */ /* 0x000ee20000002100 */
[----:B0-----:R-:W-:-:S05]  /*0080*/  IMAD R6, R3, 0x20, R8 ;  /* 0x0000002003067824 */ /* 0x001fca00078e0208 */
[----:B-1----:R-:W-:Y:S01]  /*0090*/  ISETP.GE.AND P0, PT, R6, R5, PT ;  /* 0x000000050600720c */ /* 0x002fe20003f06270 */
[----:B---3--:R-:W-:-:S05]  /*00a0*/  IMAD R9, R10, 0x20, R7 ;  /* 0x000000200a097824 */ /* 0x008fca00078e0207 */
[----:B------:R-:W-:-:S13]  /*00b0*/  ISETP.LT.AND P0, PT, R9, R4, !P0 ;  /* 0x000000040900720c */ /* 0x000fda0004701270 */
[----:B--2---:R-:W-:Y:S05]  /*00c0*/  @!P0 BRA `(.L_x_1) ;  /* 0x0000000000308947 */ /* 0x004fea0003800000 */
[----:B------:R-:W0:Y:S01]  /*00d0*/  LDC.64 R2, c[0x0][0x380] ;  /* 0x0000e000ff027b82 */ /* 0x000e220000000a00 */
[----:B------:R-:W-:-:S04]  /*00e0*/  IMAD R11, R6, R4, R9 ;  /* 0x00000004060b7224 */ /* 0x000fc800078e0209 */
[----:B0-----:R-:W-:-:S06]  /*00f0*/  IMAD.WIDE R2, R11, 0x4, R2 ;  /* 0x000000040b027825 */ /* 0x001fcc00078e0202 */
[----:B------:R-:W2:Y:S01]  /*0100*/  LDG.E R2, desc[UR6][R2.64] ;  /* 0x0000000602027981 */ /* 0x000ea2000c1e1900 */
[----:B------:R-:W0:Y:S01]  /*0110*/  S2UR UR5, SR_CgaCtaId ;  /* 0x00000000000579c3 */ /* 0x000e220000008800 */
[----:B------:R-:W-:Y:S02]  /*0120*/  UMOV UR4, 0x400 ;  /* 0x0000040000047882 */ /* 0x000fe40000000000 */
[----:B0-----:R-:W-:-:S06]  /*0130*/  ULEA UR4, UR5, UR4, 0x18 ;  /* 0x0000000405047291 */ /* 0x001fcc000f8ec0ff */
[----:B------:R-:W-:-:S04]  /*0140*/  IMAD.U32 R11, RZ, RZ, UR4 ;  /* 0x00000004ff0b7e24 */ /* 0x000fc8000f8e00ff */
[----:B------:R-:W-:-:S04]  /*0150*/  IMAD R0, R8, 0x80, R11 ;  /* 0x0000008008007824 */ /* 0x000fc800078e020b */
[----:B------:R-:W-:-:S05]  /*0160*/  IMAD R13, R7, 0x4, R0 ;  /* 0x00000004070d7824 */ /* 0x000fca00078e0200 */
[----:B--2---:R1:W-:Y:S01]  /*0170*/  STS [R13], R2 ;  /* 0x000000020d007388 */ /* 0x0043e20000000800 */
[----:B------:R-:W-:Y:S05]  /*0180*/  BRA `(.L_x_2) ;  /* 0x00000000001c7947 */ /* 0x000fea0003800000 */
.L_x_1:
[----:B------:R-:W0:Y:S01]  /*0190*/  S2UR UR5, SR_CgaCtaId ;  /* 0x00000000000579c3 */ /* 0x000e220000008800 */
[----:B------:R-:W-:Y:S02]  /*01a0*/  UMOV UR4, 0x400 ;  /* 0x0000040000047882 */ /* 0x000fe40000000000 */
[----:B0-----:R-:W-:-:S06]  /*01b0*/  ULEA UR4, UR5, UR4, 0x18 ;  /* 0x0000000405047291 */ /* 0x001fcc000f8ec0ff */
[----:B------:R-:W-:-:S04]  /*01c0*/  IMAD.U32 R11, RZ, RZ, UR4 ;  /* 0x00000004ff0b7e24 */ /* 0x000fc8000f8e00ff */
[----:B------:R-:W-:-:S04]  /*01d0*/  IMAD R0, R8, 0x80, R11 ;  /* 0x0000008008007824 */ /* 0x000fc800078e020b */
[----:B------:R-:W-:-:S05]  /*01e0*/  IMAD R0, R7, 0x4, R0 ;  /* 0x0000000407007824 */ /* 0x000fca00078e0200 */
[----:B------:R0:W-:Y:S02]  /*01f0*/  STS [R0], RZ ;  /* 0x000000ff00007388 */ /* 0x0001e40000000800 */
.L_x_2:
[----:B------:R-:W-:Y:S05]  /*0200*/  BSYNC.RECONVERGENT B0 ;  /* 0x0000000000007941 */ /* 0x000fea0003800200 */
.L_x_0:
[----:B------:R-:W-:Y:S06]  /*0210*/  BAR.SYNC.DEFER_BLOCKING 0x0 ;  /* 0x0000000000007b1d */ /* 0x000fec0000010000 */
[----:B------:R-:W-:Y:S05]  /*0220*/  @!P0 EXIT ;  /* 0x000000000000894d */ /* 0x000fea0003800000 */
[----:B------:R-:W-:Y:S01]  /*0230*/  VIADD R16, R8, 0xfffffffe ;  /* 0xfffffffe08107836 */ /* 0x000fe20000000000 */
[----:B-1----:R-:W1:Y:S01]  /*0240*/  LDC.64 R2, c[0x0][0x380] ;  /* 0x0000e000ff027b82 */ /* 0x002e620000000a00 */
[----:B------:R-:W-:Y:S01]  /*0250*/  VIADD R17, R7, 0xffffffde ;  /* 0xffffffde07117836 */ /* 0x000fe20000000000 */
[----:B------:R-:W-:Y:S01]  /*0260*/  IADD3 R14, PT, PT, R6, -0x2, RZ ;  /* 0xfffffffe060e7810 */ /* 0x000fe20007ffe0ff */
[----:B0-----:R-:W-:Y:S01]  /*0270*/  IMAD R0, R8, 0x20, R7 ;  /* 0x0000002008007824 */ /* 0x001fe200078e0207 */
[----:B------:R-:W-:Y:S01]  /*0280*/  ISETP.GT.U32.AND P2, PT, R16, 0x1f, PT ;  /* 0x0000001f1000780c */ /* 0x000fe20003f44070 */
[----:B------:R-:W-:Y:S01]  /*0290*/  VIADD R13, R9, 0x1 ;  /* 0x00000001090d7836 */ /* 0x000fe20000000000 */
[----:B------:R-:W-:Y:S01]  /*02a0*/  ISETP.GE.AND P3, PT, R14, R5, PT ;  /* 0x000000050e00720c */ /* 0x000fe20003f66270 */
[----:B------:R-:W-:Y:S01]  /*02b0*/  IMAD.U32 R11, R0, 0x4, R11 ;  /* 0x00000004000b7824 */ /* 0x000fe200078e000b */
[----:B------:R-:W-:Y:S01]  /*02c0*/  ISETP.LT.U32.OR P2, PT, R17, -0x20, P2 ;  /* 0xffffffe01100780c */ /* 0x000fe20001741470 */
[-C--:B------:R-:W-:Y:S01]  /*02d0*/  IMAD R19, R14, R4.reuse, R7 ;  /* 0x000000040e137224 */ /* 0x080fe200078e0207 */
[-C--:B------:R-:W-:Y:S01]  /*02e0*/  ISETP.GE.AND P0, PT, R13, R4.reuse, PT ;  /* 0x000000040d00720c */ /* 0x080fe20003f06270 */
[----:B------:R-:W-:Y:S01]  /*02f0*/  VIADD R15, R9, 0x2 ;  /* 0x00000002090f7836 */ /* 0x000fe20000000000 */
[----:B------:R-:W-:Y:S01]  /*0300*/  BSSY.RECONVERGENT B0, `(.L_x_3) ;  /* 0x0000018000007945 */ /* 0x000fe20003800200 */
[----:B------:R-:W-:Y:S01]  /*0310*/  IMAD R13, R10, 0x20, R19 ;  /* 0x000000200a0d7824 */ /* 0x000fe200078e0213 */
[----:B------:R-:W-:Y:S01]  /*0320*/  ISETP.LT.OR P3, PT, R14, RZ, P3 ;  /* 0x000000ff0e00720c */ /* 0x000fe20001f61670 */
[----:B------:R-:W-:Y:S01]  /*0330*/  VIADD R12, R7, 0xffffffdf ;  /* 0xffffffdf070c7836 */ /* 0x000fe20000000000 */
[----:B------:R-:W-:Y:S01]  /*0340*/  ISETP.GE.AND P1, PT, R15, R4, PT ;  /* 0x000000040f00720c */ /* 0x000fe20003f26270 */
[----:B------:R-:W-:Y:S01]  /*0350*/  VIADD R15, R13, 0xfffffffe ;  /* 0xfffffffe0d0f7836 */ /* 0x000fe20000000000 */
[----:B------:R-:W-:Y:S01]  /*0360*/  ISETP.GE.U32.AND P5, PT, R16, 0x20, PT ;  /* 0x000000201000780c */ /* 0x000fe20003fa6070 */
[----:B------:R-:W-:Y:S01]  /*0370*/  IMAD.MOV.U32 R10, RZ, RZ, RZ ;  /* 0x000000ffff0a7224 */ /* 0x000fe200078e00ff */
[----:B------:R-:W-:Y:S01]  /*0380*/  ISETP.GT.U32.AND P4, PT, R12, -0x21, PT ;  /* 0xffffffdf0c00780c */ /* 0x000fe20003f84070 */
[----:B------:R-:W0:Y:S01]  /*0390*/  @!P2 LDS R0, [R11] ;  /* 0x000000000b00a984 */ /* 0x000e220000000800 */
[----:B------:R-:W0:Y:S01]  /*03a0*/  @!P2 LDC R21, c[0x3][RZ] ;  /* 0x00c00000ff15ab82 */ /* 0x000e220000000800 */
[----:B------:R-:W-:Y:S01]  /*03b0*/  ISETP.LT.OR P0, PT, R9, -0x1, P0 ;  /* 0xffffffff0900780c */ /* 0x000fe20000701670 */
[----:B-1----:R-:W-:Y:S01]  /*03c0*/  IMAD.WIDE R14, R15, 0x4, R2 ;  /* 0x000000040f0e7825 */ /* 0x002fe200078e0202 */
[----:B------:R-:W-:-:S03]  /*03d0*/  ISETP.LT.OR P1, PT, R9, -0x2, P1 ;  /* 0xfffffffe0900780c */ /* 0x000fc60000f21670 */
[----:B0-----:R-:W-:Y:S01]  /*03e0*/  @!P2 FFMA R10, R0, R21, RZ ;  /* 0x00000015000aa223 */ /* 0x001fe200000000ff */
[----:B------:R-:W-:Y:S09]  /*03f0*/  @!P2 BRA `(.L_x_4) ;  /* 0x000000000020a947 */ /* 0x000ff20003800000 */
[----:B------:R-:W-:-:S05]  /*0400*/  VIADD R19, R9, 0xfffffffe ;  /* 0xfffffffe09137836 */ /* 0x000fca0000000000 */
[----:B------:R-:W-:-:S04]  /*0410*/  ISETP.GE.AND P2, PT, R19, R4, PT ;  /* 0x000000041300720c */ /* 0x000fc80003f46270 */
[----:B------:R-:W-:-:S04]  /*0420*/  ISETP.LT.OR P2, PT, R9, 0x2, P2 ;  /* 0x000000020900780c */ /* 0x000fc80001741670 */
[----:B------:R-:W-:-:S13]  /*0430*/  PLOP3.LUT P2, PT, P3, P2, PT, 0xf8, 0x8f ;  /* 0x00000000008f781c */ /* 0x000fda0001f45f70 */
[----:B------:R-:W-:Y:S05]  /*0440*/  @P2 BRA `(.L_x_4) ;  /* 0x00000000000c2947 */ /* 0x000fea0003800000 */
[----:B------:R-:W2:Y:S01]  /*0450*/  LDG.E R0, desc[UR6][R14.64] ;  /* 0x000000060e007981 */ /* 0x000ea2000c1e1900 */
[----:B------:R-:W2:Y:S02]  /*0460*/  LDCU UR4, c[0x3][URZ] ;  /* 0x00c00000ff0477ac */ /* 0x000ea40008000800 */
[----:B--2---:R-:W-:-:S07]  /*0470*/  FFMA R10, R0, UR4, RZ ;  /* 0x00000004000a7c23 */ /* 0x004fce00080000ff */
.L_x_4:
[----:B------:R-:W-:Y:S05]  /*0480*/  BSYNC.RECONVERGENT B0 ;  /* 0x0000000000007941 */ /* 0x000fea0003800200 */
.L_x_3:
[----:B------:R-:W-:Y:S04]  /*0490*/  BSSY.RECONVERGENT B0, `(.L_x_5) ;  /* 0x000000b000007945 */ /* 0x000fe80003800200 */
[----:B------:R-:W-:Y:S05]  /*04a0*/  @!P5 BRA P4, `(.L_x_6) ;  /* 0x000000000018d947 */ /* 0x000fea0002000000 */
[----:B------:R-:W-:-:S13]  /*04b0*/  ISETP.LT.OR P2, PT, R9, 0x1, P3 ;  /* 0x000000010900780c */ /* 0x000fda0001f41670 */
[----:B------:R-:W-:Y:S05]  /*04c0*/  @P2 BRA `(.L_x_7) ;  /* 0x00000000001c2947 */ /* 0x000fea0003800000 */
[----:B------:R-:W2:Y:S01]  /*04d0*/  LDG.E R19, desc[UR6][R14.64+-0x4] ;  /* 0xfffffc060e137981 */ /* 0x000ea2000c1e1900 */
[----:B------:R-:W2:Y:S02]  /*04e0*/  LDCU UR4, c[0x3][0x4] ;  /* 0x00c00080ff0477ac */ /* 0x000ea40008000800 */
[----:B--2---:R-:W-:Y:S01]  /*04f0*/  FFMA R10, R19, UR4, R10 ;  /* 0x00000004130a7c23 */ /* 0x004fe2000800000a */
[----:B------:R-:W-:Y:S06]  /*0500*/  BRA `(.L_x_7) ;  /* 0x00000000000c7947 */ /* 0x000fec0003800000 */
.L_x_6:
[----:B------:R-:W0:Y:S01]  /*0510*/  LDS R19, [R11+0x4] ;  /* 0x000004000b137984 */ /* 0x000e220000000800 */
[----:B------:R-:W0:Y:S02]  /*0520*/  LDCU UR4, c[0x3][0x4] ;  /* 0x00c00080ff0477ac */ /* 0x000e240008000800 */
[----:B0-----:R-:W-:-:S07]  /*0530*/  FFMA R10, R19, UR4, R10 ;  /* 0x00000004130a7c23 */ /* 0x001fce000800000a */
.L_x_7:
[----:B------:R-:W-:Y:S05]  /*0540*/  BSYNC.RECONVERGENT B0 ;  /* 0x0000000000007941 */ /* 0x000fea0003800200 */
.L_x_5:
[----:B------:R-:W-:Y:S01]  /*0550*/  VIMNMX.U32 R16, PT, PT, R7, R16, !PT ;  /* 0x0000001007107248 */ /* 0x000fe20007fe0000 */
[----:B------:R-:W-:Y:S03]  /*0560*/  BSSY.RECONVERGENT B0, `(.L_x_8) ;  /* 0x000000c000007945 */ /* 0x000fe60003800200 */
[----:B------:R-:W-:-:S13]  /*0570*/  ISETP.GE.U32.AND P2, PT, R16, 0x20, PT ;  /* 0x000000201000780c */ /* 0x000fda0003f46070 */
[----:B------:R-:W-:Y:S05]  /*0580*/  @!P2 BRA `(.L_x_9) ;  /* 0x000000000018a947 */ /* 0x000fea0003800000 */
[----:B------:R-:W-:-:S13]  /*0590*/  ISETP.LT.OR P2, PT, R9, RZ, P3 ;  /* 0x000000ff0900720c */ /* 0x000fda0001f41670 */
[----:B------:R-:W-:Y:S05]  /*05a0*/  @P2 BRA `(.L_x_10) ;  /* 0x00000000001c2947 */ /* 0x000fea0003800000 */
[----:B------:R-:W2:Y:S01]  /*05b0*/  LDG.E R19, desc[UR6][R14.64+-0x8] ;  /* 0xfffff8060e137981 */ /* 0x000ea2000c1e1900 */
[----:B------:R-:W2:Y:S02]  /*05c0*/  LDCU UR4, c[0x3][0x8] ;  /* 0x00c00100ff0477ac */ /* 0x000ea40008000800 */
[----:B--2---:R-:W-:Y:S01]  /*05d0*/  FFMA R10, R19, UR4, R10 ;  /* 0x00000004130a7c23 */ /* 0x004fe2000800000a */
[----:B------:R-:W-:Y:S06]  /*05e0*/  BRA `(.L_x_10) ;  /* 0x00000000000c7947 */ /* 0x000fec0003800000 */
.L_x_9:
[----:B------:R-:W0:Y:S01]  /*05f0*/  LDS R19, [R11+0x8] ;  /* 0x000008000b137984 */ /* 0x000e220000000800 */
[----:B------:R-:W0:Y:S02]  /*0600*/  LDCU UR4, c[0x3][0x8] ;  /* 0x00c00100ff0477ac */ /* 0x000e240008000800 */
[----:B0-----:R-:W-:-:S07]  /*0610*/  FFMA R10, R19, UR4, R10 ;  /* 0x00000004130a7c23 */ /* 0x001fce000800000a */
.L_x_10:
[----:B------:R-:W-:Y:S05]  /*0620*/  BSYNC.RECONVERGENT B0 ;  /* 0x0000000000007941 */ /* 0x000fea0003800200 */
.L_x_8:
[----:B------:R-:W-:Y:S01]  /*0630*/  ISETP.LT.U32.AND P2, PT, R7, 0x1f, PT ;  /* 0x0000001f0700780c */ /* 0x000fe20003f41070 */
[----:B------:R-:W-:-:S12]  /*0640*/  BSSY.RECONVERGENT B0, `(.L_x_11) ;  /* 0x000000b000007945 */ /* 0x000fd80003800200 */
[----:B------:R-:W-:Y:S05]  /*0650*/  @!P5 BRA P2, `(.L_x_12) ;  /* 0x000000000018d947 */ /* 0x000fea0001000000 */
[----:B------:R-:W-:-:S13]  /*0660*/  PLOP3.LUT P2, PT, P3, P0, PT, 0xf8, 0x8f ;  /* 0x00000000008f781c */ /* 0x000fda0001f41f70 */
[----:B------:R-:W-:Y:S05]  /*0670*/  @P2 BRA `(.L_x_13) ;  /* 0x00000000001c2947 */ /* 0x000fea0003800000 */
[----:B------:R-:W2:Y:S01]  /*0680*/  LDG.E R19, desc[UR6][R14.64+-0xc] ;  /* 0xfffff4060e137981 */ /* 0x000ea2000c1e1900 */
[----:B------:R-:W2:Y:S02]  /*0690*/  LDCU UR4, c[0x3][0xc] ;  /* 0x00c00180ff0477ac */ /* 0x000ea40008000800 */
[----:B--2---:R-:W-:Y:S01]  /*06a0*/  FFMA R10, R19, UR4, R10 ;  /* 0x00000004130a7c23 */ /* 0x004fe2000800000a */
[----:B------:R-:W-:Y:S06]  /*06b0*/  BRA `(.L_x_13) ;  /* 0x00000000000c7947 */ /* 0x000fec0003800000 */
.L_x_12:
[----:B------:R-:W0:Y:S01]  /*06c0*/  LDS R19, [R11+0xc] ;  /* 0x00000c000b137984 */ /* 0x000e220000000800 */
[----:B------:R-:W0:Y:S02]  /*06d0*/  LDCU UR4, c[0x3][0xc] ;  /* 0x00c00180ff0477ac */ /* 0x000e240008000800 */
[----:B0-----:R-:W-:-:S07]  /*06e0*/  FFMA R10, R19, UR4, R10 ;  /* 0x00000004130a7c23 */ /* 0x001fce000800000a */
.L_x_13:
[----:B------:R-:W-:Y:S05]  /*06f0*/  BSYNC.RECONVERGENT B0 ;  /* 0x0000000000007941 */ /* 0x000fea0003800200 */
.L_x_11:
        /* <DEDUP_REMOVED lines=9> */
.L_x_15:
[----:B------:R-:W0:Y:S01]  /*0790*/  LDS R15, [R11+0x10] ;  /* 0x000010000b0f7984 */ /* 0x000e220000000800 */
[----:B------:R-:W0:Y:S02]  /*07a0*/  LDCU UR4, c[0x3][0x10] ;  /* 0x00c00200ff0477ac */ /* 0x000e240008000800 */
[----:B0-----:R-:W-:-:S07]  /*07b0*/  FFMA R10, R15, UR4, R10 ;  /* 0x000000040f0a7c23 */ /* 0x001fce000800000a */
.L_x_16:
[----:B------:R-:W-:Y:S05]  /*07c0*/  BSYNC.RECONVERGENT B0 ;  /* 0x0000000000007941 */ /* 0x000fea0003800200 */
.L_x_14:
[----:B------:R-:W-:Y:S01]  /*07d0*/  VIADD R0, R8, 0xffffffff ;  /* 0xffffffff08007836 */ /* 0x000fe20000000000 */
[----:B------:R-:W-:Y:S01]  /*07e0*/  IADD3 R14, PT, PT, R6, -0x1, RZ ;  /* 0xffffffff060e7810 */ /* 0x000fe20007ffe0ff */
[----:B------:R-:W-:Y:S01]  /*07f0*/  IMAD.IADD R13, R13, 0x1, R4 ;  /* 0x000000010d0d7824 */ /* 0x000fe200078e0204 */
[----:B------:R-:W-:Y:S01]  /*0800*/  BSSY.RECONVERGENT B0, `(.L_x_17) ;  /* 0x0000015000007945 */ /* 0x000fe20003800200 */
[----:B------:R-:W-:Y:S02]  /*0810*/  ISETP.GT.U32.AND P4, PT, R12, -0x21, PT ;  /* 0xffffffdf0c00780c */ /* 0x000fe40003f84070 */
[----:B------:R-:W-:Y:S01]  /*0820*/  ISETP.GT.U32.AND P2, PT, R0, 0x1f, PT ;  /* 0x0000001f0000780c */ /* 0x000fe20003f44070 */
[----:B------:R-:W-:Y:S01]  /*0830*/  VIADD R15, R13, 0xfffffffe ;  /* 0xfffffffe0d0f7836 */ /* 0x000fe20000000000 */
[----:B------:R-:W-:Y:S02]  /*0840*/  ISETP.GE.AND P3, PT, R14, R5, PT ;  /* 0x000000050e00720c */ /* 0x000fe40003f66270 */
[----:B------:R-:W-:-:S02]  /*0850*/  ISETP.LT.U32.OR P2, PT, R17, -0x20, P2 ;  /* 0xffffffe01100780c */ /* 0x000fc40001741470 */
[----:B------:R-:W-:Y:S01]  /*0860*/  ISETP.LT.OR P3, PT, R14, RZ, P3 ;  /* 0x000000ff0e00720c */ /* 0x000fe20001f61670 */
[----:B------:R-:W-:Y:S01]  /*0870*/  IMAD.WIDE R14, R15, 0x4, R2 ;  /* 0x000000040f0e7825 */ /* 0x000fe200078e0202 */
[----:B------:R-:W-:-:S09]  /*0880*/  ISETP.GE.U32.AND P5, PT, R0, 0x20, PT ;  /* 0x000000200000780c */ /* 0x000fd20003fa6070 */
[----:B------:R-:W0:Y:S01]  /*0890*/  @!P2 LDS R19, [R11+0x80] ;  /* 0x000080000b13a984 */ /* 0x000e220000000800 */
[----:B------:R-:W0:Y:S02]  /*08a0*/  @!P2 LDC R16, c[0x3][0x14] ;  /* 0x00c00500ff10ab82 */ /* 0x000e240000000800 */
[----:B0-----:R-:W-:Y:S01]  /*08b0*/  @!P2 FFMA R10, R19, R16, R10 ;  /* 0x00000010130aa223 */ /* 0x001fe2000000000a */
[----:B------:R-:W-:Y:S06]  /*08c0*/  @!P2 BRA `(.L_x_18) ;  /* 0x000000000020a947 */ /* 0x000fec0003800000 */
[----:B------:R-:W-:-:S05]  /*08d0*/  VIADD R19, R9, 0xfffffffe ;  /* 0xfffffffe09137836 */ /* 0x000fca0000000000 */
[----:B------:R-:W-:-:S04]  /*08e0*/  ISETP.GE.AND P2, PT, R19, R4, PT ;  /* 0x000000041300720c */ /* 0x000fc80003f46270 */
[----:B------:R-:W-:-:S04]  /*08f0*/  ISETP.LT.OR P2, PT, R9, 0x2, P2 ;  /* 0x000000020900780c */ /* 0x000fc80001741670 */
[----:B------:R-:W-:-:S13]  /*0900*/  PLOP3.LUT P2, PT, P3, P2, PT, 0xf8, 0x8f ;  /* 0x00000000008f781c */ /* 0x000fda0001f45f70 */
[----:B------:R-:W-:Y:S05]  /*0910*/  @P2 BRA `(.L_x_18) ;  /* 0x00000000000c2947 */ /* 0x000fea0003800000 */
[----:B------:R-:W2:Y:S01]  /*0920*/  LDG.E R19, desc[UR6][R14.64] ;  /* 0x000000060e137981 */ /* 0x000ea2000c1e1900 */
[----:B------:R-:W2:Y:S02]  /*0930*/  LDCU UR4, c[0x3][0x14] ;  /* 0x00c00280ff0477ac */ /* 0x000ea40008000800 */
[----:B--2---:R-:W-:-:S07]  /*0940*/  FFMA R10, R19, UR4, R10 ;  /* 0x00000004130a7c23 */ /* 0x004fce000800000a */
.L_x_18:
[----:B------:R-:W-:Y:S05]  /*0950*/  BSYNC.RECONVERGENT B0 ;  /* 0x0000000000007941 */ /* 0x000fea0003800200 */
.L_x_17:
        /* <DEDUP_REMOVED lines=8> */
.L_x_20:
[----:B------:R-:W0:Y:S01]  /*09e0*/  LDS R19, [R11+0x84] ;  /* 0x000084000b137984 */ /* 0x000e220000000800 */
[----:B------:R-:W0:Y:S02]  /*09f0*/  LDCU UR4, c[0x3][0x18] ;  /* 0x00c00300ff0477ac */ /* 0x000e240008000800 */
[----:B0-----:R-:W-:-:S07]  /*0a00*/  FFMA R10, R19, UR4, R10 ;  /* 0x00000004130a7c23 */ /* 0x001fce000800000a */
.L_x_21:
[----:B------:R-:W-:Y:S05]  /*0a10*/  BSYNC.RECONVERGENT B0 ;  /* 0x0000000000007941 */ /* 0x000fea0003800200 */
.L_x_19:
        /* <DEDUP_REMOVED lines=10> */
.L_x_23:
[----:B------:R-:W0:Y:S01]  /*0ac0*/  LDS R19, [R11+0x88] ;  /* 0x000088000b137984 */ /* 0x000e220000000800 */
[----:B------:R-:W0:Y:S02]  /*0ad0*/  LDCU UR4, c[0x3][0x1c] ;  /* 0x00c00380ff0477ac */ /* 0x000e240008000800 */
[----:B0-----:R-:W-:-:S07]  /*0ae0*/  FFMA R10, R19, UR4, R10 ;  /* 0x00000004130a7c23 */ /* 0x001fce000800000a */
.L_x_24:
[----:B------:R-:W-:Y:S05]  /*0af0*/  BSYNC.RECONVERGENT B0 ;  /* 0x0000000000007941 */ /* 0x000fea0003800200 */
.L_x_22:
        /* <DEDUP_REMOVED lines=9> */
.L_x_26:
[----:B------:R-:W0:Y:S01]  /*0b90*/  LDS R19, [R11+0x8c] ;  /* 0x00008c000b137984 */ /* 0x000e220000000800 */
[----:B------:R-:W0:Y:S02]  /*0ba0*/  LDCU UR4, c[0x3][0x20] ;  /* 0x00c00400ff0477ac */ /* 0x000e240008000800 */
[----:B0-----:R-:W-:-:S07]  /*0bb0*/  FFMA R10, R19, UR4, R10 ;  /* 0x00000004130a7c23 */ /* 0x001fce000800000a */
.L_x_27:
[----:B------:R-:W-:Y:S05]  /*0bc0*/  BSYNC.RECONVERGENT B0 ;  /* 0x0000000000007941 */ /* 0x000fea0003800200 */
.L_x_25:
        /* <DEDUP_REMOVED lines=9> */
.L_x_29:
[----:B------:R-:W0:Y:S01]  /*0c60*/  LDS R15, [R11+0x90] ;  /* 0x000090000b0f7984 */ /* 0x000e220000000800 */
[----:B------:R-:W0:Y:S02]  /*0c70*/  LDCU UR4, c[0x3][0x24] ;  /* 0x00c00480ff0477ac */ /* 0x000e240008000800 */
[----:B0-----:R-:W-:-:S07]  /*0c80*/  FFMA R10, R15, UR4, R10 ;  /* 0x000000040f0a7c23 */ /* 0x001fce000800000a */
.L_x_30:
[----:B------:R-:W-:Y:S05]  /*0c90*/  BSYNC.RECONVERGENT B0 ;  /* 0x0000000000007941 */ /* 0x000fea0003800200 */
.L_x_28:
[----:B------:R-:W-:Y:S01]  /*0ca0*/  ISETP.GT.U32.AND P2, PT, R8, 0x1f, PT ;  /* 0x0000001f0800780c */ /* 0x000fe20003f44070 */
[----:B------:R-:W-:Y:S01]  /*0cb0*/  IMAD.IADD R13, R13, 0x1, R4 ;  /* 0x000000010d0d7824 */ /* 0x000fe200078e0204 */
[----:B------:R-:W-:Y:S01]  /*0cc0*/  ISETP.GE.AND P3, PT, R6, R5, PT ;  /* 0x000000050600720c */ /* 0x000fe20003f66270 */
[----:B------:R-:W-:Y:S01]  /*0cd0*/  BSSY.RECONVERGENT B0, `(.L_x_31) ;  /* 0x0000013000007945 */ /* 0x000fe20003800200 */
[----:B------:R-:W-:Y:S01]  /*0ce0*/  ISETP.LT.U32.OR P2, PT, R17, -0x20, P2 ;  /* 0xffffffe01100780c */ /* 0x000fe20001741470 */
[----:B------:R-:W-:Y:S01]  /*0cf0*/  VIADD R15, R13, 0xfffffffe ;  /* 0xfffffffe0d0f7836 */ /* 0x000fe20000000000 */
[----:B------:R-:W-:Y:S02]  /*0d00*/  ISETP.GE.U32.AND P4, PT, R8, 0x20, PT ;  /* 0x000000200800780c */ /* 0x000fe40003f86070 */
[----:B------:R-:W-:Y:S01]  /*0d10*/  ISETP.GT.U32.AND P5, PT, R12, -0x21, PT ;  /* 0xffffffdf0c00780c */ /* 0x000fe20003fa4070 */
[----:B------:R-:W-:Y:S01]  /*0d20*/  IMAD.WIDE R14, R15, 0x4, R2 ;  /* 0x000000040f0e7825 */ /* 0x000fe200078e0202 */
[----:B------:R-:W-:-:S07]  /*0d30*/  ISETP.LT.OR P3, PT, R6, RZ, P3 ;  /* 0x000000ff0600720c */ /* 0x000fce0001f61670 */
        /* <DEDUP_REMOVED lines=12> */
.L_x_32:
[----:B------:R-:W-:Y:S05]  /*0e00*/  BSYNC.RECONVERGENT B0 ;  /* 0x0000000000007941 */ /* 0x000fea0003800200 */
.L_x_31:
        /* <DEDUP_REMOVED lines=8> */
.L_x_34:
[----:B------:R-:W0:Y:S01]  /*0e90*/  LDS R19, [R11+0x104] ;  /* 0x000104000b137984 */ /* 0x000e220000000800 */
[----:B------:R-:W0:Y:S02]  /*0ea0*/  LDCU UR4, c[0x3][0x2c] ;  /* 0x00c00580ff0477ac */ /* 0x000e240008000800 */
[----:B0-----:R-:W-:-:S07]  /*0eb0*/  FFMA R10, R19, UR4, R10 ;  /* 0x00000004130a7c23 */ /* 0x001fce000800000a */
.L_x_35:
[----:B------:R-:W-:Y:S05]  /*0ec0*/  BSYNC.RECONVERGENT B0 ;  /* 0x0000000000007941 */ /* 0x000fea0003800200 */
.L_x_33:
        /* <DEDUP_REMOVED lines=10> */
.L_x_37:
[----:B------:R-:W0:Y:S01]  /*0f70*/  LDS R19, [R11+0x108] ;  /* 0x000108000b137984 */ /* 0x000e220000000800 */
[----:B------:R-:W0:Y:S02]  /*0f80*/  LDCU UR4, c[0x3][0x30] ;  /* 0x00c00600ff0477ac */ /* 0x000e240008000800 */
[----:B0-----:R-:W-:-:S07]  /*0f90*/  FFMA R10, R19, UR4, R10 ;  /* 0x00000004130a7c23 */ /* 0x001fce000800000a */
.L_x_38:
[----:B------:R-:W-:Y:S05]  /*0fa0*/  BSYNC.RECONVERGENT B0 ;  /* 0x0000000000007941 */ /* 0x000fea0003800200 */
.L_x_36:
        /* <DEDUP_REMOVED lines=9> */
.L_x_40:
[----:B------:R-:W0:Y:S01]  /*1040*/  LDS R19, [R11+0x10c] ;  /* 0x00010c000b137984 */ /* 0x000e220000000800 */
[----:B------:R-:W0:Y:S02]  /*1050*/  LDCU UR4, c[0x3][0x34] ;  /* 0x00c00680ff0477ac */ /* 0x000e240008000800 */
[----:B0-----:R-:W-:-:S07]  /*1060*/  FFMA R10, R19, UR4, R10 ;  /* 0x00000004130a7c23 */ /* 0x001fce000800000a */
.L_x_41:
[----:B------:R-:W-:Y:S05]  /*1070*/  BSYNC.RECONVERGENT B0 ;  /* 0x0000000000007941 */ /* 0x000fea0003800200 */
.L_x_39:
        /* <DEDUP_REMOVED lines=9> */
.L_x_43:
[----:B------:R-:W0:Y:S01]  /*1110*/  LDS R15, [R11+0x110] ;  /* 0x000110000b0f7984 */ /* 0x000e220000000800 */
[----:B------:R-:W0:Y:S02]  /*1120*/  LDCU UR4, c[0x3][0x38] ;  /* 0x00c00700ff0477ac */ /* 0x000e240008000800 */
[----:B0-----:R-:W-:-:S07]  /*1130*/  FFMA R10, R15, UR4, R10 ;  /* 0x000000040f0a7c23 */ /* 0x001fce000800000a */
.L_x_44:
[----:B------:R-:W-:Y:S05]  /*1140*/  BSYNC.RECONVERGENT B0 ;  /* 0x0000000000007941 */ /* 0x000fea0003800200 */
.L_x_42:
[----:B------:R-:W-:Y:S01]  /*1150*/  VIADD R0, R8, 0x1 ;  /* 0x0000000108007836 */ /* 0x000fe20000000000 */
[----:B------:R-:W-:Y:S01]  /*1160*/  IADD3 R14, PT, PT, R6, 0x1, RZ ;  /* 0x00000001060e7810 */ /* 0x000fe20007ffe0ff */
        /* <DEDUP_REMOVED lines=22> */
.L_x_46:
[----:B------:R-:W-:Y:S05]  /*12d0*/  BSYNC.RECONVERGENT B0 ;  /* 0x0000000000007941 */ /* 0x000fea0003800200 */
.L_x_45:
        /* <DEDUP_REMOVED lines=8> */
.L_x_48:
[----:B------:R-:W0:Y:S01]  /*1360*/  LDS R19, [R11+0x184] ;  /* 0x000184000b137984 */ /* 0x000e220000000800 */
[----:B------:R-:W0:Y:S02]  /*1370*/  LDCU UR4, c[0x3][0x40] ;  /* 0x00c00800ff0477ac */ /* 0x000e240008000800 */
[----:B0-----:R-:W-:-:S07]  /*1380*/  FFMA R10, R19, UR4, R10 ;  /* 0x00000004130a7c23 */ /* 0x001fce000800000a */
.L_x_49:
[----:B------:R-:W-:Y:S05]  /*1390*/  BSYNC.RECONVERGENT B0 ;  /* 0x0000000000007941 */ /* 0x000fea0003800200 */
.L_x_47:
        /* <DEDUP_REMOVED lines=10> */
.L_x_51:
[----:B------:R-:W0:Y:S01]  /*1440*/  LDS R19, [R11+0x188] ;  /* 0x000188000b137984 */ /* 0x000e220000000800 */
[----:B------:R-:W0:Y:S02]  /*1450*/  LDCU UR4, c[0x3][0x44] ;  /* 0x00c00880ff0477ac */ /* 0x000e240008000800 */
[----:B0-----:R-:W-:-:S07]  /*1460*/  FFMA R10, R19, UR4, R10 ;  /* 0x00000004130a7c23 */ /* 0x001fce000800000a */
.L_x_52:
[----:B------:R-:W-:Y:S05]  /*1470*/  BSYNC.RECONVERGENT B0 ;  /* 0x0000000000007941 */ /* 0x000fea0003800200 */
.L_x_50:
        /* <DEDUP_REMOVED lines=9> */
.L_x_54:
[----:B------:R-:W0:Y:S01]  /*1510*/  LDS R19, [R11+0x18c] ;  /* 0x00018c000b137984 */ /* 0x000e220000000800 */
[----:B------:R-:W0:Y:S02]  /*1520*/  LDCU UR4, c[0x3][0x48] ;  /* 0x00c00900ff0477ac */ /* 0x000e240008000800 */
[----:B0-----:R-:W-:-:S07]  /*1530*/  FFMA R10, R19, UR4, R10 ;  /* 0x00000004130a7c23 */ /* 0x001fce000800000a */
.L_x_55:
[----:B------:R-:W-:Y:S05]  /*1540*/  BSYNC.RECONVERGENT B0 ;  /* 0x0000000000007941 */ /* 0x000fea0003800200 */
.L_x_53:
        /* <DEDUP_REMOVED lines=9> */
.L_x_57:
[----:B------:R-:W0:Y:S01]  /*15e0*/  LDS R15, [R11+0x190] ;  /* 0x000190000b0f7984 */ /* 0x000e220000000800 */
[----:B------:R-:W0:Y:S02]  /*15f0*/  LDCU UR4, c[0x3][0x4c] ;  /* 0x00c00980ff0477ac */ /* 0x000e240008000800 */
[----:B0-----:R-:W-:-:S07]  /*1600*/  FFMA R10, R15, UR4, R10 ;  /* 0x000000040f0a7c23 */ /* 0x001fce000800000a */
.L_x_58:
[----:B------:R-:W-:Y:S05]  /*1610*/  BSYNC.RECONVERGENT B0 ;  /* 0x0000000000007941 */ /* 0x000fea0003800200 */
.L_x_56:
[----:B------:R-:W-:Y:S01]  /*1620*/  VIADD R8, R8, 0x2 ;  /* 0x0000000208087836 */ /* 0x000fe20000000000 */
[----:B------:R-:W-:Y:S01]  /*1630*/  IADD3 R13, PT, PT, R13, -0x2, R4 ;  /* 0xfffffffe0d0d7810 */ /* 0x000fe20007ffe004 */
[----:B------:R-:W-:Y:S01]  /*1640*/  VIADD R0, R6, 0x2 ;  /* 0x0000000206007836 */ /* 0x000fe20000000000 */
[----:B------:R-:W-:Y:S01]  /*1650*/  BSSY.RECONVERGENT B0, `(.L_x_59) ;  /* 0x0000014000007945 */ /* 0x000fe20003800200 */
[----:B------:R-:W-:Y:S02]  /*1660*/  ISETP.GT.U32.AND P4, PT, R12, -0x21, PT ;  /* 0xffffffdf0c00780c */ /* 0x000fe40003f84070 */
[----:B------:R-:W-:Y:S01]  /*1670*/  ISETP.GT.U32.AND P2, PT, R8, 0x1f, PT ;  /* 0x0000001f0800780c */ /* 0x000fe20003f44070 */
[----:B------:R-:W-:Y:S01]  /*1680*/  IMAD.WIDE R2, R13, 0x4, R2 ;  /* 0x000000040d027825 */ /* 0x000fe200078e0202 */
[----:B------:R-:W-:Y:S02]  /*1690*/  ISETP.GE.AND P3, PT, R0, R5, PT ;  /* 0x000000050000720c */ /* 0x000fe40003f66270 */
[----:B------:R-:W-:-:S02]  /*16a0*/  ISETP.LT.U32.OR P2, PT, R17, -0x20, P2 ;  /* 0xffffffe01100780c */ /* 0x000fc40001741470 */
[----:B------:R-:W-:Y:S02]  /*16b0*/  ISETP.GE.U32.AND P5, PT, R8, 0x20, PT ;  /* 0x000000200800780c */ /* 0x000fe40003fa6070 */
[----:B------:R-:W-:-:S09]  /*16c0*/  ISETP.LT.OR P3, PT, R0, RZ, P3 ;  /* 0x000000ff0000720c */ /* 0x000fd20001f61670 */
        /* <DEDUP_REMOVED lines=12> */
.L_x_60:
[----:B------:R-:W-:Y:S05]  /*1790*/  BSYNC.RECONVERGENT B0 ;  /* 0x0000000000007941 */ /* 0x000fea0003800200 */
.L_x_59:
        /* <DEDUP_REMOVED lines=8> */
.L_x_62:
[----:B------:R-:W0:Y:S01]  /*1820*/  LDS R5, [R11+0x204] ;  /* 0x000204000b057984 */ /* 0x000e220000000800 */
[----:B------:R-:W0:Y:S02]  /*1830*/  LDCU UR4, c[0x3][0x54] ;  /* 0x00c00a80ff0477ac */ /* 0x000e240008000800 */
[----:B0-----:R-:W-:-:S07]  /*1840*/  FFMA R10, R5, UR4, R10 ;  /* 0x00000004050a7c23 */ /* 0x001fce000800000a */
.L_x_63:
[----:B------:R-:W-:Y:S05]  /*1850*/  BSYNC.RECONVERGENT B0 ;  /* 0x0000000000007941 */ /* 0x000fea0003800200 */
.L_x_61:
        /* <DEDUP_REMOVED lines=10> */
.L_x_65:
[----:B------:R-:W0:Y:S01]  /*1900*/  LDS R5, [R11+0x208] ;  /* 0x000208000b057984 */ /* 0x000e220000000800 */
[----:B------:R-:W0:Y:S02]  /*1910*/  LDCU UR4, c[0x3][0x58] ;  /* 0x00c00b00ff0477ac */ /* 0x000e240008000800 */
[----:B0-----:R-:W-:-:S07]  /*1920*/  FFMA R10, R5, UR4, R10 ;  /* 0x00000004050a7c23 */ /* 0x001fce000800000a */
.L_x_66:
[----:B------:R-:W-:Y:S05]  /*1930*/  BSYNC.RECONVERGENT B0 ;  /* 0x0000000000007941 */ /* 0x000fea0003800200 */
.L_x_64:
        /* <DEDUP_REMOVED lines=9> */
.L_x_68:
[----:B------:R-:W0:Y:S01]  /*19d0*/  LDS R5, [R11+0x20c] ;  /* 0x00020c000b057984 */ /* 0x000e220000000800 */
[----:B------:R-:W0:Y:S02]  /*19e0*/  LDCU UR4, c[0x3][0x5c] ;  /* 0x00c00b80ff0477ac */ /* 0x000e240008000800 */
[----:B0-----:R-:W-:-:S07]  /*19f0*/  FFMA R10, R5, UR4, R10 ;  /* 0x00000004050a7c23 */ /* 0x001fce000800000a */
.L_x_69:
[----:B------:R-:W-:Y:S05]  /*1a00*/  BSYNC.RECONVERGENT B0 ;  /* 0x0000000000007941 */ /* 0x000fea0003800200 */
.L_x_67:
        /* <DEDUP_REMOVED lines=9> */
.L_x_71:
[----:B------:R-:W0:Y:S01]  /*1aa0*/  LDS R11, [R11+0x210] ;  /* 0x000210000b0b7984 */ /* 0x000e220000000800 */
[----:B------:R-:W0:Y:S02]  /*1ab0*/  LDCU UR4, c[0x3][0x60] ;  /* 0x00c00c00ff0477ac */ /* 0x000e240008000800 */
[----:B0-----:R-:W-:-:S07]  /*1ac0*/  FFMA R10, R11, UR4, R10 ;  /* 0x000000040b0a7c23 */ /* 0x001fce000800000a */
.L_x_72:
[----:B------:R-:W-:Y:S05]  /*1ad0*/  BSYNC.RECONVERGENT B0 ;  /* 0x0000000000007941 */ /* 0x000fea0003800200 */
.L_x_70:
[----:B------:R-:W0:Y:S01]  /*1ae0*/  LDC.64 R2, c[0x0][0x388] ;  /* 0x0000e200ff027b82 */ /* 0x000e220000000a00 */
[----:B------:R-:W-:-:S04]  /*1af0*/  IMAD R9, R6, R4, R9 ;  /* 0x0000000406097224 */ /* 0x000fc800078e0209 */
[----:B0-----:R-:W-:-:S05]  /*1b00*/  IMAD.WIDE R2, R9, 0x4, R2 ;  /* 0x0000000409027825 */ /* 0x001fca00078e0202 */
[----:B------:R-:W-:Y:S01]  /*1b10*/  STG.E desc[UR6][R2.64], R10 ;  /* 0x0000000a02007986 */ /* 0x000fe2000c101906 */
[----:B------:R-:W-:Y:S05]  /*1b20*/  EXIT ;  /* 0x000000000000794d */ /* 0x000fea0003800000 */
.L_x_73:
[----:B------:R-:W-:-:S00]  /*1b30*/  BRA `(.L_x_73) ;  /* 0xfffffffc00fc7947 */ /* 0x000fc0000383ffff */
[----:B------:R-:W-:-:S00]  /*1b40*/  NOP ;  /* 0x0000000000007918 */ /* 0x000fc00000000000 */
        /* <DEDUP_REMOVED lines=11> */
.L_x_74:


//--------------------- .nv.shared._Z44convolution_cached_tiled_2D_const_mem_kernelPfS_ii --------------------------
	.section	.nv.shared._Z44convolution_cached_tiled_2D_const_mem_kernelPfS_ii,"aw",@nobits
	.sectionflags	@""
	.align	4
.nv.shared._Z44convolution_cached_tiled_2D_const_mem_kernelPfS_ii:
	.zero		5120


//--------------------- .nv.shared.reserved.0     --------------------------
	.section	.nv.shared.reserved.0,"aw",@nobits
	.weak		__nv_reservedSMEM_offset_0_alias
	.size		__nv_reservedSMEM_offset_0_alias, 0, 64
	.other		__nv_reservedSMEM_offset_0_alias,@"STO_CUDA_RESERVED_SHARED STV_DEFAULT"
__nv_reservedSMEM_offset_0_alias:
	.zero		0
	.zero		64


//--------------------- .nv.constant0._Z44convolution_cached_tiled_2D_const_mem_kernelPfS_ii --------------------------
	.section	.nv.constant0._Z44convolution_cached_tiled_2D_const_mem_kernelPfS_ii,"a",@progbits
	.sectionflags	@""
	.align	4
.nv.constant0._Z44convolution_cached_tiled_2D_const_mem_kernelPfS_ii:
	.zero		920


//--------------------- SYMBOLS --------------------------

	.type		.nv.reservedSmem.offset0,@object
	.size		.nv.reservedSmem.offset0,0x4
	.type		.nv.reservedSmem.cap,@object
	.size		.nv.reservedSmem.cap,0x4
